//
// Generated by NVIDIA NVVM Compiler
//
// Compiler Build ID: CL-36424714
// Cuda compilation tools, release 13.0, V13.0.88
// Based on NVVM 20.0.0
//

.version 9.0
.target sm_100
.address_size 64

	// .globl	_Z5powerPiPKiS1_
.extern .func  (.param .b32 func_retval0) vprintf
(
	.param .b64 vprintf_param_0,
	.param .b64 vprintf_param_1
)
;
.global .align 1 .b8 $str[23] = {65, 91, 37, 100, 93, 58, 32, 37, 100, 32, 38, 32, 67, 91, 37, 100, 93, 58, 32, 37, 100, 10};

.visible .entry _Z5powerPiPKiS1_(
	.param .u64 .ptr .align 1 _Z5powerPiPKiS1__param_0,
	.param .u64 .ptr .align 1 _Z5powerPiPKiS1__param_1,
	.param .u64 .ptr .align 1 _Z5powerPiPKiS1__param_2
)
{
	.local .align 16 .b8 	__local_depot0[16];
	.reg .b64 	%SP;
	.reg .b64 	%SPL;
	.reg .pred 	%p<10>;
	.reg .b32 	%r<114>;
	.reg .b64 	%rd<33>;

	mov.u64 	%SPL, __local_depot0;
	cvta.local.u64 	%SP, %SPL;
	ld.param.u64 	%rd4, [_Z5powerPiPKiS1__param_0];
	ld.param.u64 	%rd5, [_Z5powerPiPKiS1__param_1];
	ld.param.u64 	%rd6, [_Z5powerPiPKiS1__param_2];
	cvta.to.global.u64 	%rd1, %rd4;
	cvta.to.global.u64 	%rd2, %rd5;
	cvta.to.global.u64 	%rd7, %rd6;
	add.u64 	%rd8, %SP, 0;
	add.u64 	%rd3, %SPL, 0;
	mov.u32 	%r13, %ctaid.x;
	mov.u32 	%r14, %tid.x;
	ld.global.u32 	%r15, [%rd7];
	ld.global.u32 	%r1, [%rd7+4];
	mad.lo.s32 	%r16, %r15, %r13, %r14;
	mul.lo.s32 	%r2, %r16, %r1;
	setp.lt.s32 	%p1, %r1, 1;
	@%p1 bra 	$L__BB0_12;
	and.b32  	%r3, %r1, 7;
	setp.lt.u32 	%p2, %r1, 8;
	mov.b32 	%r112, 0;
	@%p2 bra 	$L__BB0_4;
	and.b32  	%r112, %r1, 2147483640;
	mov.b32 	%r110, 0;
	mov.u64 	%rd12, $str;
$L__BB0_3:
	.pragma "nounroll";
	add.s32 	%r19, %r110, %r2;
	mul.wide.s32 	%rd9, %r19, 4;
	add.s64 	%rd10, %rd2, %rd9;
	ld.global.u32 	%r20, [%rd10];
	mul.lo.s32 	%r21, %r20, %r20;
	add.s64 	%rd11, %rd1, %rd9;
	st.global.u32 	[%rd11], %r21;
	ld.global.u32 	%r22, [%rd10];
	st.local.v4.u32 	[%rd3], {%r19, %r22, %r19, %r21};
	cvta.global.u64 	%rd13, %rd12;
	{ // callseq 0, 0
	.param .b64 param0;
	st.param.b64 	[param0], %rd13;
	.param .b64 param1;
	st.param.b64 	[param1], %rd8;
	.param .b32 retval0;
	call.uni (retval0), 
	vprintf, 
	(
	param0, 
	param1
	);
	ld.param.b32 	%r23, [retval0];
	} // callseq 0
	add.s32 	%r25, %r19, 1;
	ld.global.u32 	%r26, [%rd10+4];
	mul.lo.s32 	%r27, %r26, %r26;
	st.global.u32 	[%rd11+4], %r27;
	ld.global.u32 	%r28, [%rd10+4];
	st.local.v4.u32 	[%rd3], {%r25, %r28, %r25, %r27};
	{ // callseq 1, 0
	.param .b64 param0;
	st.param.b64 	[param0], %rd13;
	.param .b64 param1;
	st.param.b64 	[param1], %rd8;
	.param .b32 retval0;
	call.uni (retval0), 
	vprintf, 
	(
	param0, 
	param1
	);
	ld.param.b32 	%r29, [retval0];
	} // callseq 1
	add.s32 	%r31, %r19, 2;
	ld.global.u32 	%r32, [%rd10+8];
	mul.lo.s32 	%r33, %r32, %r32;
	st.global.u32 	[%rd11+8], %r33;
	ld.global.u32 	%r34, [%rd10+8];
	st.local.v4.u32 	[%rd3], {%r31, %r34, %r31, %r33};
	{ // callseq 2, 0
	.param .b64 param0;
	st.param.b64 	[param0], %rd13;
	.param .b64 param1;
	st.param.b64 	[param1], %rd8;
	.param .b32 retval0;
	call.uni (retval0), 
	vprintf, 
	(
	param0, 
	param1
	);
	ld.param.b32 	%r35, [retval0];
	} // callseq 2
	add.s32 	%r37, %r19, 3;
	ld.global.u32 	%r38, [%rd10+12];
	mul.lo.s32 	%r39, %r38, %r38;
	st.global.u32 	[%rd11+12], %r39;
	ld.global.u32 	%r40, [%rd10+12];
	st.local.v4.u32 	[%rd3], {%r37, %r40, %r37, %r39};
	{ // callseq 3, 0
	.param .b64 param0;
	st.param.b64 	[param0], %rd13;
	.param .b64 param1;
	st.param.b64 	[param1], %rd8;
	.param .b32 retval0;
	call.uni (retval0), 
	vprintf, 
	(
	param0, 
	param1
	);
	ld.param.b32 	%r41, [retval0];
	} // callseq 3
	add.s32 	%r43, %r19, 4;
	ld.global.u32 	%r44, [%rd10+16];
	mul.lo.s32 	%r45, %r44, %r44;
	st.global.u32 	[%rd11+16], %r45;
	ld.global.u32 	%r46, [%rd10+16];
	st.local.v4.u32 	[%rd3], {%r43, %r46, %r43, %r45};
	{ // callseq 4, 0
	.param .b64 param0;
	st.param.b64 	[param0], %rd13;
	.param .b64 param1;
	st.param.b64 	[param1], %rd8;
	.param .b32 retval0;
	call.uni (retval0), 
	vprintf, 
	(
	param0, 
	param1
	);
	ld.param.b32 	%r47, [retval0];
	} // callseq 4
	add.s32 	%r49, %r19, 5;
	ld.global.u32 	%r50, [%rd10+20];
	mul.lo.s32 	%r51, %r50, %r50;
	st.global.u32 	[%rd11+20], %r51;
	ld.global.u32 	%r52, [%rd10+20];
	st.local.v4.u32 	[%rd3], {%r49, %r52, %r49, %r51};
	{ // callseq 5, 0
	.param .b64 param0;
	st.param.b64 	[param0], %rd13;
	.param .b64 param1;
	st.param.b64 	[param1], %rd8;
	.param .b32 retval0;
	call.uni (retval0), 
	vprintf, 
	(
	param0, 
	param1
	);
	ld.param.b32 	%r53, [retval0];
	} // callseq 5
	add.s32 	%r55, %r19, 6;
	ld.global.u32 	%r56, [%rd10+24];
	mul.lo.s32 	%r57, %r56, %r56;
	st.global.u32 	[%rd11+24], %r57;
	ld.global.u32 	%r58, [%rd10+24];
	st.local.v4.u32 	[%rd3], {%r55, %r58, %r55, %r57};
	{ // callseq 6, 0
	.param .b64 param0;
	st.param.b64 	[param0], %rd13;
	.param .b64 param1;
	st.param.b64 	[param1], %rd8;
	.param .b32 retval0;
	call.uni (retval0), 
	vprintf, 
	(
	param0, 
	param1
	);
	ld.param.b32 	%r59, [retval0];
	} // callseq 6
	add.s32 	%r61, %r19, 7;
	ld.global.u32 	%r62, [%rd10+28];
	mul.lo.s32 	%r63, %r62, %r62;
	st.global.u32 	[%rd11+28], %r63;
	ld.global.u32 	%r64, [%rd10+28];
	st.local.v4.u32 	[%rd3], {%r61, %r64, %r61, %r63};
	{ // callseq 7, 0
	.param .b64 param0;
	st.param.b64 	[param0], %rd13;
	.param .b64 param1;
	st.param.b64 	[param1], %rd8;
	.param .b32 retval0;
	call.uni (retval0), 
	vprintf, 
	(
	param0, 
	param1
	);
	ld.param.b32 	%r65, [retval0];
	} // callseq 7
	add.s32 	%r110, %r110, 8;
	setp.ne.s32 	%p3, %r110, %r112;
	@%p3 bra 	$L__BB0_3;
$L__BB0_4:
	setp.eq.s32 	%p4, %r3, 0;
	@%p4 bra 	$L__BB0_12;
	and.b32  	%r8, %r1, 3;
	setp.lt.u32 	%p5, %r3, 4;
	@%p5 bra 	$L__BB0_7;
	add.s32 	%r67, %r112, %r2;
	mul.wide.s32 	%rd15, %r67, 4;
	add.s64 	%rd16, %rd2, %rd15;
	ld.global.u32 	%r68, [%rd16];
	mul.lo.s32 	%r69, %r68, %r68;
	add.s64 	%rd17, %rd1, %rd15;
	st.global.u32 	[%rd17], %r69;
	ld.global.u32 	%r70, [%rd16];
	st.local.v4.u32 	[%rd3], {%r67, %r70, %r67, %r69};
	mov.u64 	%rd18, $str;
	cvta.global.u64 	%rd19, %rd18;
	{ // callseq 8, 0
	.param .b64 param0;
	st.param.b64 	[param0], %rd19;
	.param .b64 param1;
	st.param.b64 	[param1], %rd8;
	.param .b32 retval0;
	call.uni (retval0), 
	vprintf, 
	(
	param0, 
	param1
	);
	ld.param.b32 	%r71, [retval0];
	} // callseq 8
	add.s32 	%r73, %r67, 1;
	ld.global.u32 	%r74, [%rd16+4];
	mul.lo.s32 	%r75, %r74, %r74;
	st.global.u32 	[%rd17+4], %r75;
	ld.global.u32 	%r76, [%rd16+4];
	st.local.v4.u32 	[%rd3], {%r73, %r76, %r73, %r75};
	{ // callseq 9, 0
	.param .b64 param0;
	st.param.b64 	[param0], %rd19;
	.param .b64 param1;
	st.param.b64 	[param1], %rd8;
	.param .b32 retval0;
	call.uni (retval0), 
	vprintf, 
	(
	param0, 
	param1
	);
	ld.param.b32 	%r77, [retval0];
	} // callseq 9
	add.s32 	%r79, %r67, 2;
	ld.global.u32 	%r80, [%rd16+8];
	mul.lo.s32 	%r81, %r80, %r80;
	st.global.u32 	[%rd17+8], %r81;
	ld.global.u32 	%r82, [%rd16+8];
	st.local.v4.u32 	[%rd3], {%r79, %r82, %r79, %r81};
	{ // callseq 10, 0
	.param .b64 param0;
	st.param.b64 	[param0], %rd19;
	.param .b64 param1;
	st.param.b64 	[param1], %rd8;
	.param .b32 retval0;
	call.uni (retval0), 
	vprintf, 
	(
	param0, 
	param1
	);
	ld.param.b32 	%r83, [retval0];
	} // callseq 10
	add.s32 	%r85, %r67, 3;
	ld.global.u32 	%r86, [%rd16+12];
	mul.lo.s32 	%r87, %r86, %r86;
	st.global.u32 	[%rd17+12], %r87;
	ld.global.u32 	%r88, [%rd16+12];
	st.local.v4.u32 	[%rd3], {%r85, %r88, %r85, %r87};
	{ // callseq 11, 0
	.param .b64 param0;
	st.param.b64 	[param0], %rd19;
	.param .b64 param1;
	st.param.b64 	[param1], %rd8;
	.param .b32 retval0;
	call.uni (retval0), 
	vprintf, 
	(
	param0, 
	param1
	);
	ld.param.b32 	%r89, [retval0];
	} // callseq 11
	add.s32 	%r112, %r112, 4;
$L__BB0_7:
	setp.eq.s32 	%p6, %r8, 0;
	@%p6 bra 	$L__BB0_12;
	setp.eq.s32 	%p7, %r8, 1;
	@%p7 bra 	$L__BB0_10;
	add.s32 	%r91, %r112, %r2;
	mul.wide.s32 	%rd21, %r91, 4;
	add.s64 	%rd22, %rd2, %rd21;
	ld.global.u32 	%r92, [%rd22];
	mul.lo.s32 	%r93, %r92, %r92;
	add.s64 	%rd23, %rd1, %rd21;
	st.global.u32 	[%rd23], %r93;
	ld.global.u32 	%r94, [%rd22];
	st.local.v4.u32 	[%rd3], {%r91, %r94, %r91, %r93};
	mov.u64 	%rd24, $str;
	cvta.global.u64 	%rd25, %rd24;
	{ // callseq 12, 0
	.param .b64 param0;
	st.param.b64 	[param0], %rd25;
	.param .b64 param1;
	st.param.b64 	[param1], %rd8;
	.param .b32 retval0;
	call.uni (retval0), 
	vprintf, 
	(
	param0, 
	param1
	);
	ld.param.b32 	%r95, [retval0];
	} // callseq 12
	add.s32 	%r97, %r91, 1;
	ld.global.u32 	%r98, [%rd22+4];
	mul.lo.s32 	%r99, %r98, %r98;
	st.global.u32 	[%rd23+4], %r99;
	ld.global.u32 	%r100, [%rd22+4];
	st.local.v4.u32 	[%rd3], {%r97, %r100, %r97, %r99};
	{ // callseq 13, 0
	.param .b64 param0;
	st.param.b64 	[param0], %rd25;
	.param .b64 param1;
	st.param.b64 	[param1], %rd8;
	.param .b32 retval0;
	call.uni (retval0), 
	vprintf, 
	(
	param0, 
	param1
	);
	ld.param.b32 	%r101, [retval0];
	} // callseq 13
	add.s32 	%r112, %r112, 2;
$L__BB0_10:
	and.b32  	%r103, %r1, 1;
	setp.eq.b32 	%p8, %r103, 1;
	not.pred 	%p9, %p8;
	@%p9 bra 	$L__BB0_12;
	add.s32 	%r104, %r112, %r2;
	mul.wide.s32 	%rd27, %r104, 4;
	add.s64 	%rd28, %rd2, %rd27;
	ld.global.u32 	%r105, [%rd28];
	mul.lo.s32 	%r106, %r105, %r105;
	add.s64 	%rd29, %rd1, %rd27;
	st.global.u32 	[%rd29], %r106;
	ld.global.u32 	%r107, [%rd28];
	st.local.v4.u32 	[%rd3], {%r104, %r107, %r104, %r106};
	mov.u64 	%rd30, $str;
	cvta.global.u64 	%rd31, %rd30;
	{ // callseq 14, 0
	.param .b64 param0;
	st.param.b64 	[param0], %rd31;
	.param .b64 param1;
	st.param.b64 	[param1], %rd8;
	.param .b32 retval0;
	call.uni (retval0), 
	vprintf, 
	(
	param0, 
	param1
	);
	ld.param.b32 	%r108, [retval0];
	} // callseq 14
$L__BB0_12:
	ret;

}


// ===== COMPILED SASS (sm_100) =====

	.target	sm_100

	.elftype	@"ET_EXEC"


//--------------------- .note.nv.tkinfo           --------------------------
	.section	.note.nv.tkinfo,"",@"SHT_NOTE"
	.sectionflags	@"SHF_NOTE_NV_TKINFO"
	.tkinfo
        /*0018*/ 	.word	0x00000002
        /*0030*/ 	.string	""
        /*0030*/ 	.string	"ptxas"
        /*0030*/ 	.string	"Cuda compilation tools, release 13.0, V13.0.88"
        /*0030*/ 	.string	"Build cuda_13.0.r13.0/compiler.36424714_0"
        /*0030*/ 	.string	"-arch sm_100 -m 64 "



//--------------------- .note.nv.cuinfo           --------------------------
	.section	.note.nv.cuinfo,"",@"SHT_NOTE"
	.sectionflags	@"SHF_NOTE_NV_CUINFO"
        /*0018*/ 	.short	0x0002
        /*001a*/ 	.short	0x0064
        /*001c*/ 	.short	0x0082
	.zero		2


//--------------------- .nv.info                  --------------------------
	.section	.nv.info,"",@"SHT_CUDA_INFO"
	.align	4


	//----- nvinfo : EIATTR_REGCOUNT
	.align		4
        /*0000*/ 	.byte	0x04, 0x2f
        /*0002*/ 	.short	(.L_2 - .L_1)
	.align		4
.L_1:
        /*0004*/ 	.word	index@(_Z5powerPiPKiS1_)
        /*0008*/ 	.word	0x00000024


	//----- nvinfo : EIATTR_FRAME_SIZE
	.align		4
.L_2:
        /*000c*/ 	.byte	0x04, 0x11
        /*000e*/ 	.short	(.L_4 - .L_3)
	.align		4
.L_3:
        /*0010*/ 	.word	index@(_Z5powerPiPKiS1_)
        /*0014*/ 	.word	0x00000010


	//----- nvinfo : EIATTR_MIN_STACK_SIZE
	.align		4
.L_4:
        /*0018*/ 	.byte	0x04, 0x12
        /*001a*/ 	.short	(.L_6 - .L_5)
	.align		4
.L_5:
        /*001c*/ 	.word	index@(_Z5powerPiPKiS1_)
        /*0020*/ 	.word	0x00000010
.L_6:


//--------------------- .nv.compat                --------------------------
	.section	.nv.compat,"",@"SHT_CUDA_COMPAT_INFO"
	.align	4
        /*0000*/ 	.byte	0x02, 0x09, 0x00, 0x00, 0x02, 0x02, 0x01, 0x00, 0x02, 0x05, 0x05, 0x00, 0x03, 0x07, 0x01, 0x01
        /*0010*/ 	.byte	0x02, 0x03, 0x00, 0x00, 0x02, 0x06, 0x01, 0x00, 0x04, 0x0b, 0x08, 0x00, 0x09, 0x00, 0x00, 0x00
        /*0020*/ 	.byte	0x00, 0x00, 0x00, 0x00


//--------------------- .nv.info._Z5powerPiPKiS1_ --------------------------
	.section	.nv.info._Z5powerPiPKiS1_,"",@"SHT_CUDA_INFO"
	.sectionflags	@""
	.align	4


	//----- nvinfo : EIATTR_CUDA_API_VERSION
	.align		4
        /*0000*/ 	.byte	0x04, 0x37
        /*0002*/ 	.short	(.L_8 - .L_7)
.L_7:
        /*0004*/ 	.word	0x00000082


	//----- nvinfo : EIATTR_KPARAM_INFO
	.align		4
.L_8:
        /*0008*/ 	.byte	0x04, 0x17
        /*000a*/ 	.short	(.L_10 - .L_9)
.L_9:
        /*000c*/ 	.word	0x00000000
        /*0010*/ 	.short	0x0002
        /*0012*/ 	.short	0x0010
        /*0014*/ 	.byte	0x00, 0xf5, 0x21, 0x00


	//----- nvinfo : EIATTR_KPARAM_INFO
	.align		4
.L_10:
        /*0018*/ 	.byte	0x04, 0x17
        /*001a*/ 	.short	(.L_12 - .L_11)
.L_11:
        /*001c*/ 	.word	0x00000000
        /*0020*/ 	.short	0x0001
        /*0022*/ 	.short	0x0008
        /*0024*/ 	.byte	0x00, 0xf5, 0x21, 0x00


	//----- nvinfo : EIATTR_KPARAM_INFO
	.align		4
.L_12:
        /*0028*/ 	.byte	0x04, 0x17
        /*002a*/ 	.short	(.L_14 - .L_13)
.L_13:
        /*002c*/ 	.word	0x00000000
        /*0030*/ 	.short	0x0000
        /*0032*/ 	.short	0x0000
        /*0034*/ 	.byte	0x00, 0xf5, 0x21, 0x00


	//----- nvinfo : EIATTR_SPARSE_MMA_MASK
	.align		4
.L_14:
        /*0038*/ 	.byte	0x03, 0x50
        /*003a*/ 	.short	0x0000


	//----- nvinfo : EIATTR_MAXREG_COUNT
	.align		4
        /*003c*/ 	.byte	0x03, 0x1b
        /*003e*/ 	.short	0x00ff


	//----- nvinfo : EIATTR_EXTERNS
	.align		4
        /*0040*/ 	.byte	0x04, 0x0f
        /*0042*/ 	.short	(.L_16 - .L_15)


	//   ....[0]....
	.align		4
.L_15:
        /*0044*/ 	.word	index@(vprintf)


	//----- nvinfo : EIATTR_MERCURY_ISA_VERSION
	.align		4
.L_16:
        /*0048*/ 	.byte	0x03, 0x5f
        /*004a*/ 	.short	0x0101


	//----- nvinfo : EIATTR_VRC_CTA_INIT_COUNT
	.align		4
        /*004c*/ 	.byte	0x02, 0x4a
	.zero		1
	.zero		1


	//----- nvinfo : EIATTR_SYSCALL_OFFSETS
	.align		4
        /*0050*/ 	.byte	0x04, 0x46
        /*0052*/ 	.short	(.L_18 - .L_17)


	//   ....[0]....
.L_17:
        /*0054*/ 	.word	0x000002c0


	//   ....[1]....
        /*0058*/ 	.word	0x000003c0


	//   ....[2]....
        /*005c*/ 	.word	0x000004b0


	//   ....[3]....
        /*0060*/ 	.word	0x000005a0


	//   ....[4]....
        /*0064*/ 	.word	0x00000690


	//   ....[5]....
        /*0068*/ 	.word	0x00000780


	//   ....[6]....
        /*006c*/ 	.word	0x00000870


	//   ....[7]....
        /*0070*/ 	.word	0x00000960


	//   ....[8]....
        /*0074*/ 	.word	0x00000b30


	//   ....[9]....
        /*0078*/ 	.word	0x00000c20


	//   ....[10]....
        /*007c*/ 	.word	0x00000d10


	//   ....[11]....
        /*0080*/ 	.word	0x00000e00


	//   ....[12]....
        /*0084*/ 	.word	0x00000f90


	//   ....[13]....
        /*0088*/ 	.word	0x00001080


	//   ....[14]....
        /*008c*/ 	.word	0x00001200


	//----- nvinfo : EIATTR_EXIT_INSTR_OFFSETS
	.align		4
.L_18:
        /*0090*/ 	.byte	0x04, 0x1c
        /*0092*/ 	.short	(.L_20 - .L_19)


	//   ....[0]....
.L_19:
        /*0094*/ 	.word	0x000000c0


	//   ....[1]....
        /*0098*/ 	.word	0x000009c0


	//   ....[2]....
        /*009c*/ 	.word	0x00000e30


	//   ....[3]....
        /*00a0*/ 	.word	0x000010c0


	//   ....[4]....
        /*00a4*/ 	.word	0x00001210


	//----- nvinfo : EIATTR_CRS_STACK_SIZE
	.align		4
.L_20:
        /*00a8*/ 	.byte	0x04, 0x1e
        /*00aa*/ 	.short	(.L_22 - .L_21)
.L_21:
        /*00ac*/ 	.word	0x00000000


	//----- nvinfo : EIATTR_CBANK_PARAM_SIZE
	.align		4
.L_22:
        /*00b0*/ 	.byte	0x03, 0x19
        /*00b2*/ 	.short	0x0018


	//----- nvinfo : EIATTR_PARAM_CBANK
	.align		4
        /*00b4*/ 	.byte	0x04, 0x0a
        /*00b6*/ 	.short	(.L_24 - .L_23)
	.align		4
.L_23:
        /*00b8*/ 	.word	index@(.nv.constant0._Z5powerPiPKiS1_)
        /*00bc*/ 	.short	0x0380
        /*00be*/ 	.short	0x0018


	//----- nvinfo : EIATTR_SW_WAR
	.align		4
.L_24:
        /*00c0*/ 	.byte	0x04, 0x36
        /*00c2*/ 	.short	(.L_26 - .L_25)
.L_25:
        /*00c4*/ 	.word	0x00000008
.L_26:


//--------------------- .nv.callgraph             --------------------------
	.section	.nv.callgraph,"",@"SHT_CUDA_CALLGRAPH"
	.align	4
	.sectionentsize	8
	.align		4
        /*0000*/ 	.word	0x00000000
	.align		4
        /*0004*/ 	.word	0xffffffff
	.align		4
        /*0008*/ 	.word	index@(_Z5powerPiPKiS1_)
	.align		4
        /*000c*/ 	.word	index@(vprintf)
	.align		4
        /*0010*/ 	.word	0x00000000
	.align		4
        /*0014*/ 	.word	0xfffffffe
	.align		4
        /*0018*/ 	.word	0x00000000
	.align		4
        /*001c*/ 	.word	0xfffffffd
	.align		4
        /*0020*/ 	.word	0x00000000
	.align		4
        /*0024*/ 	.word	0xfffffffc


//--------------------- .nv.constant4             --------------------------
	.section	.nv.constant4,"a",@progbits
	.align	8
	.align		8
.nv.constant4:
        /*0000*/ 	.dword	vprintf
	.align		8
        /*0008*/ 	.dword	$str


//--------------------- .text._Z5powerPiPKiS1_    --------------------------
	.section	.text._Z5powerPiPKiS1_,"ax",@progbits
	.align	128
        .global         _Z5powerPiPKiS1_
        .type           _Z5powerPiPKiS1_,@function
        .size           _Z5powerPiPKiS1_,(.L_x_20 - _Z5powerPiPKiS1_)
        .other          _Z5powerPiPKiS1_,@"STO_CUDA_ENTRY STV_DEFAULT"
_Z5powerPiPKiS1_:
.text._Z5powerPiPKiS1_:
[----:B------:R-:W0:Y:S08]  /*0000*/  LDC R1, c[0x0][0x37c] ;  /* 0x0000df00ff017b82 */ /* 0x000e300000000800 */
[----:B------:R-:W1:Y:S01]  /*0010*/  LDC.64 R2, c[0x0][0x390] ;  /* 0x0000e400ff027b82 */ /* 0x000e620000000a00 */
[----:B------:R-:W1:Y:S01]  /*0020*/  LDCU.64 UR36, c[0x0][0x358] ;  /* 0x00006b00ff2477ac */ /* 0x000e620008000a00 */
[----:B0-----:R-:W-:Y:S01]  /*0030*/  VIADD R1, R1, 0xfffffff0 ;  /* 0xfffffff001017836 */ /* 0x001fe20000000000 */
[----:B-1----:R-:W2:Y:S04]  /*0040*/  LDG.E R25, desc[UR36][R2.64+0x4] ;  /* 0x0000042402197981 */ /* 0x002ea8000c1e1900 */
[----:B------:R0:W5:Y:S01]  /*0050*/  LDG.E R0, desc[UR36][R2.64] ;  /* 0x0000002402007981 */ /* 0x000162000c1e1900 */
[----:B------:R-:W1:Y:S01]  /*0060*/  LDCU UR4, c[0x0][0x2f8] ;  /* 0x00005f00ff0477ac */ /* 0x000e620008000800 */
[----:B------:R-:W3:Y:S01]  /*0070*/  S2UR UR6, SR_CTAID.X ;  /* 0x00000000000679c3 */ /* 0x000ee20000002500 */
[----:B------:R-:W4:Y:S01]  /*0080*/  S2R R5, SR_TID.X ;  /* 0x0000000000057919 */ /* 0x000f220000002100 */
[----:B------:R-:W0:Y:S01]  /*0090*/  LDCU UR5, c[0x0][0x2fc] ;  /* 0x00005f80ff0577ac */ /* 0x000e220008000800 */
[----:B-1----:R-:W-:-:S02]  /*00a0*/  IADD3 R22, P0, PT, R1, UR4, RZ ;  /* 0x0000000401167c10 */ /* 0x002fc4000ff1e0ff */
[----:B--2---:R-:W-:-:S13]  /*00b0*/  ISETP.GE.AND P1, PT, R25, 0x1, PT ;  /* 0x000000011900780c */ /* 0x004fda0003f26270 */
[----:B0--34-:R-:W-:Y:S05]  /*00c0*/  @!P1 EXIT ;  /* 0x000000000000994d */ /* 0x019fea0003800000 */
[C---:B------:R-:W-:Y:S01]  /*00d0*/  ISETP.GE.U32.AND P1, PT, R25.reuse, 0x8, PT ;  /* 0x000000081900780c */ /* 0x040fe20003f26070 */
[----:B-----5:R-:W-:Y:S02]  /*00e0*/  IMAD R0, R0, UR6, R5 ;  /* 0x0000000600007c24 */ /* 0x020fe4000f8e0205 */
[----:B------:R-:W-:Y:S02]  /*00f0*/  HFMA2 R23, -RZ, RZ, 0, 0 ;  /* 0x00000000ff177431 */ /* 0x000fe400000001ff */
[----:B------:R-:W-:Y:S02]  /*0100*/  IMAD.X R2, RZ, RZ, UR5, P0 ;  /* 0x00000005ff027e24 */ /* 0x000fe400080e06ff */
[----:B------:R-:W-:-:S06]  /*0110*/  IMAD R24, R25, R0, RZ ;  /* 0x0000000019187224 */ /* 0x000fcc00078e02ff */
[----:B------:R-:W-:Y:S05]  /*0120*/  @!P1 BRA `(.L_x_0) ;  /* 0x00000008001c9947 */ /* 0x000fea0003800000 */
[----:B------:R-:W-:Y:S01]  /*0130*/  BSSY.RECONVERGENT B6, `(.L_x_0) ;  /* 0x0000086000067945 */ /* 0x000fe20003800200 */
[----:B------:R-:W-:Y:S01]  /*0140*/  LOP3.LUT R23, R25, 0x7ffffff8, RZ, 0xc0, !PT ;  /* 0x7ffffff819177812 */ /* 0x000fe200078ec0ff */
[----:B------:R-:W-:-:S07]  /*0150*/  IMAD.MOV.U32 R26, RZ, RZ, RZ ;  /* 0x000000ffff1a7224 */ /* 0x000fce00078e00ff */
.L_x_9:
[----:B------:R-:W0:Y:S01]  /*0160*/  LDC.64 R32, c[0x0][0x388] ;  /* 0x0000e200ff207b82 */ /* 0x000e220000000a00 */
[----:B------:R-:W-:-:S07]  /*0170*/  IMAD.IADD R16, R24, 0x1, R26 ;  /* 0x0000000118107824 */ /* 0x000fce00078e021a */
[----:B------:R-:W1:Y:S01]  /*0180*/  LDC.64 R30, c[0x0][0x380] ;  /* 0x0000e000ff1e7b82 */ /* 0x000e620000000a00 */
[----:B------:R-:W-:Y:S01]  /*0190*/  MOV R8, 0x0 ;  /* 0x0000000000087802 */ /* 0x000fe20000000f00 */
[----:B------:R-:W2:Y:S01]  /*01a0*/  LDCU.64 UR4, c[0x4][0x8] ;  /* 0x01000100ff0477ac */ /* 0x000ea20008000a00 */
[----:B0-----:R-:W-:-:S05]  /*01b0*/  IMAD.WIDE R32, R16, 0x4, R32 ;  /* 0x0000000410207825 */ /* 0x001fca00078e0220 */
[----:B------:R-:W3:Y:S01]  /*01c0*/  LDG.E R19, desc[UR36][R32.64] ;  /* 0x0000002420137981 */ /* 0x000ee2000c1e1900 */
[----:B-1----:R-:W-:-:S04]  /*01d0*/  IMAD.WIDE R30, R16, 0x4, R30 ;  /* 0x00000004101e7825 */ /* 0x002fc800078e021e */
[----:B---3--:R-:W-:-:S05]  /*01e0*/  IMAD R19, R19, R19, RZ ;  /* 0x0000001313137224 */ /* 0x008fca00078e02ff */
[----:B------:R0:W-:Y:S04]  /*01f0*/  STG.E desc[UR36][R30.64], R19 ;  /* 0x000000131e007986 */ /* 0x0001e8000c101924 */
[----:B------:R-:W3:Y:S01]  /*0200*/  LDG.E R17, desc[UR36][R32.64] ;  /* 0x0000002420117981 */ /* 0x000ee2000c1e1900 */
[----:B------:R-:W-:Y:S01]  /*0210*/  MOV R18, R16 ;  /* 0x0000001000127202 */ /* 0x000fe20000000f00 */
[----:B------:R-:W1:Y:S01]  /*0220*/  LDC.64 R8, c[0x4][R8] ;  /* 0x0100000008087b82 */ /* 0x000e620000000a00 */
[----:B------:R-:W-:Y:S01]  /*0230*/  VIADD R26, R26, 0x8 ;  /* 0x000000081a1a7836 */ /* 0x000fe20000000000 */
[----:B--2---:R-:W-:Y:S01]  /*0240*/  MOV R5, UR5 ;  /* 0x0000000500057c02 */ /* 0x004fe20008000f00 */
[----:B------:R-:W-:Y:S02]  /*0250*/  IMAD.U32 R4, RZ, RZ, UR4 ;  /* 0x00000004ff047e24 */ /* 0x000fe4000f8e00ff */
[----:B------:R-:W-:Y:S01]  /*0260*/  IMAD.MOV.U32 R6, RZ, RZ, R22 ;  /* 0x000000ffff067224 */ /* 0x000fe200078e0016 */
[----:B------:R-:W-:Y:S01]  /*0270*/  ISETP.NE.AND P0, PT, R26, R23, PT ;  /* 0x000000171a00720c */ /* 0x000fe20003f05270 */
[----:B------:R-:W-:-:S03]  /*0280*/  IMAD.MOV.U32 R7, RZ, RZ, R2 ;  /* 0x000000ffff077224 */ /* 0x000fc600078e0002 */
[----:B------:R-:W-:Y:S01]  /*0290*/  P2R R28, PR, RZ, 0x1 ;  /* 0x00000001ff1c7803 */ /* 0x000fe20000000000 */
[----:B-1-3--:R0:W-:Y:S08]  /*02a0*/  STL.128 [R1], R16 ;  /* 0x0000001001007387 */ /* 0x00a1f00000100c00 */
[----:B------:R-:W-:-:S07]  /*02b0*/  LEPC R20, `(.L_x_1) ;  /* 0x000000001014794e */ /* 0x000fce0000000000 */
[----:B0-----:R-:W-:Y:S05]  /*02c0*/  CALL.ABS.NOINC R8 ;  /* 0x0000000008007343 */ /* 0x001fea0003c00000 */
.L_x_1:
[----:B------:R-:W2:Y:S01]  /*02d0*/  LDG.E R11, desc[UR36][R32.64+0x4] ;  /* 0x00000424200b7981 */ /* 0x000ea2000c1e1900 */
[----:B------:R-:W-:Y:S01]  /*02e0*/  IADD3 R8, PT, PT, R16, 0x1, RZ ;  /* 0x0000000110087810 */ /* 0x000fe20007ffe0ff */
[----:B------:R-:W0:Y:S01]  /*02f0*/  LDCU.64 UR4, c[0x4][0x8] ;  /* 0x01000100ff0477ac */ /* 0x000e220008000a00 */
[----:B--2---:R-:W-:-:S05]  /*0300*/  IMAD R11, R11, R11, RZ ;  /* 0x0000000b0b0b7224 */ /* 0x004fca00078e02ff */
[----:B------:R1:W-:Y:S04]  /*0310*/  STG.E desc[UR36][R30.64+0x4], R11 ;  /* 0x0000040b1e007986 */ /* 0x0003e8000c101924 */
[----:B------:R-:W2:Y:S01]  /*0320*/  LDG.E R9, desc[UR36][R32.64+0x4] ;  /* 0x0000042420097981 */ /* 0x000ea2000c1e1900 */
[----:B------:R-:W-:Y:S01]  /*0330*/  IMAD.MOV.U32 R10, RZ, RZ, R8 ;  /* 0x000000ffff0a7224 */ /* 0x000fe200078e0008 */
[----:B------:R-:W-:Y:S01]  /*0340*/  MOV R27, 0x0 ;  /* 0x00000000001b7802 */ /* 0x000fe20000000f00 */
[----:B0-----:R-:W-:Y:S01]  /*0350*/  IMAD.U32 R4, RZ, RZ, UR4 ;  /* 0x00000004ff047e24 */ /* 0x001fe2000f8e00ff */
[----:B------:R-:W-:Y:S01]  /*0360*/  MOV R5, UR5 ;  /* 0x0000000500057c02 */ /* 0x000fe20008000f00 */
[----:B------:R-:W-:Y:S01]  /*0370*/  IMAD.MOV.U32 R6, RZ, RZ, R22 ;  /* 0x000000ffff067224 */ /* 0x000fe200078e0016 */
[----:B------:R1:W0:Y:S01]  /*0380*/  LDC.64 R12, c[0x4][R27] ;  /* 0x010000001b0c7b82 */ /* 0x0002220000000a00 */
[----:B------:R-:W-:Y:S01]  /*0390*/  IMAD.MOV.U32 R7, RZ, RZ, R2 ;  /* 0x000000ffff077224 */ /* 0x000fe200078e0002 */
[----:B0-2---:R1:W-:Y:S06]  /*03a0*/  STL.128 [R1], R8 ;  /* 0x0000000801007387 */ /* 0x0053ec0000100c00 */
[----:B------:R-:W-:-:S07]  /*03b0*/  LEPC R20, `(.L_x_2) ;  /* 0x000000001014794e */ /* 0x000fce0000000000 */
[----:B-1----:R-:W-:Y:S05]  /*03c0*/  CALL.ABS.NOINC R12 ;  /* 0x000000000c007343 */ /* 0x002fea0003c00000 */
.L_x_2:
[----:B------:R-:W2:Y:S01]  /*03d0*/  LDG.E R11, desc[UR36][R32.64+0x8] ;  /* 0x00000824200b7981 */ /* 0x000ea2000c1e1900 */
[----:B------:R-:W-:Y:S01]  /*03e0*/  IADD3 R8, PT, PT, R16, 0x2, RZ ;  /* 0x0000000210087810 */ /* 0x000fe20007ffe0ff */
[----:B------:R-:W0:Y:S01]  /*03f0*/  LDCU.64 UR4, c[0x4][0x8] ;  /* 0x01000100ff0477ac */ /* 0x000e220008000a00 */
[----:B--2---:R-:W-:-:S05]  /*0400*/  IMAD R11, R11, R11, RZ ;  /* 0x0000000b0b0b7224 */ /* 0x004fca00078e02ff */
[----:B------:R1:W-:Y:S04]  /*0410*/  STG.E desc[UR36][R30.64+0x8], R11 ;  /* 0x0000080b1e007986 */ /* 0x0003e8000c101924 */
[----:B------:R-:W2:Y:S01]  /*0420*/  LDG.E R9, desc[UR36][R32.64+0x8] ;  /* 0x0000082420097981 */ /* 0x000ea2000c1e1900 */
[----:B------:R-:W-:Y:S01]  /*0430*/  IMAD.MOV.U32 R10, RZ, RZ, R8 ;  /* 0x000000ffff0a7224 */ /* 0x000fe200078e0008 */
[----:B------:R1:W3:Y:S01]  /*0440*/  LDC.64 R12, c[0x4][R27] ;  /* 0x010000001b0c7b82 */ /* 0x0002e20000000a00 */
[----:B0-----:R-:W-:Y:S01]  /*0450*/  IMAD.U32 R4, RZ, RZ, UR4 ;  /* 0x00000004ff047e24 */ /* 0x001fe2000f8e00ff */
[----:B------:R-:W-:Y:S01]  /*0460*/  MOV R5, UR5 ;  /* 0x0000000500057c02 */ /* 0x000fe20008000f00 */
[----:B------:R-:W-:Y:S01]  /*0470*/  IMAD.MOV.U32 R6, RZ, RZ, R22 ;  /* 0x000000ffff067224 */ /* 0x000fe200078e0016 */
[----:B------:R-:W-:Y:S01]  /*0480*/  MOV R7, R2 ;  /* 0x0000000200077202 */ /* 0x000fe20000000f00 */
[----:B--23--:R1:W-:Y:S06]  /*0490*/  STL.128 [R1], R8 ;  /* 0x0000000801007387 */ /* 0x00c3ec0000100c00 */
[----:B------:R-:W-:-:S07]  /*04a0*/  LEPC R20, `(.L_x_3) ;  /* 0x000000001014794e */ /* 0x000fce0000000000 */
[----:B-1----:R-:W-:Y:S05]  /*04b0*/  CALL.ABS.NOINC R12 ;  /* 0x000000000c007343 */ /* 0x002fea0003c00000 */
.L_x_3:
[----:B------:R-:W2:Y:S01]  /*04c0*/  LDG.E R11, desc[UR36][R32.64+0xc] ;  /* 0x00000c24200b7981 */ /* 0x000ea2000c1e1900 */
[----:B------:R-:W-:Y:S01]  /*04d0*/  VIADD R8, R16, 0x3 ;  /* 0x0000000310087836 */ /* 0x000fe20000000000 */
[----:B------:R-:W0:Y:S01]  /*04e0*/  LDCU.64 UR4, c[0x4][0x8] ;  /* 0x01000100ff0477ac */ /* 0x000e220008000a00 */
[----:B--2---:R-:W-:-:S05]  /*04f0*/  IMAD R11, R11, R11, RZ ;  /* 0x0000000b0b0b7224 */ /* 0x004fca00078e02ff */
[----:B------:R1:W-:Y:S04]  /*0500*/  STG.E desc[UR36][R30.64+0xc], R11 ;  /* 0x00000c0b1e007986 */ /* 0x0003e8000c101924 */
[----:B------:R-:W2:Y:S01]  /*0510*/  LDG.E R9, desc[UR36][R32.64+0xc] ;  /* 0x00000c2420097981 */ /* 0x000ea2000c1e1900 */
[----:B------:R-:W-:Y:S01]  /*0520*/  MOV R10, R8 ;  /* 0x00000008000a7202 */ /* 0x000fe20000000f00 */
        /* <DEDUP_REMOVED lines=8> */
.L_x_4:
        /* <DEDUP_REMOVED lines=15> */
.L_x_5:
        /* <DEDUP_REMOVED lines=15> */
.L_x_6:
        /* <DEDUP_REMOVED lines=15> */
.L_x_7:
        /* <DEDUP_REMOVED lines=15> */
.L_x_8:
[----:B------:R-:W-:-:S13]  /*0970*/  ISETP.NE.AND P6, PT, R28, RZ, PT ;  /* 0x000000ff1c00720c */ /* 0x000fda0003fc5270 */
[----:B------:R-:W-:Y:S05]  /*0980*/  @P6 BRA `(.L_x_9) ;  /* 0xfffffff400f46947 */ /* 0x000fea000383ffff */
[----:B------:R-:W-:Y:S05]  /*0990*/  BSYNC.RECONVERGENT B6 ;  /* 0x0000000000067941 */ /* 0x000fea0003800200 */
.L_x_0:
[----:B------:R-:W-:-:S04]  /*09a0*/  LOP3.LUT R0, R25, 0x7, RZ, 0xc0, !PT ;  /* 0x0000000719007812 */ /* 0x000fc800078ec0ff */
[----:B------:R-:W-:-:S13]  /*09b0*/  ISETP.NE.AND P0, PT, R0, RZ, PT ;  /* 0x000000ff0000720c */ /* 0x000fda0003f05270 */
[----:B------:R-:W-:Y:S05]  /*09c0*/  @!P0 EXIT ;  /* 0x000000000000894d */ /* 0x000fea0003800000 */
[----:B------:R-:W-:Y:S02]  /*09d0*/  ISETP.GE.U32.AND P0, PT, R0, 0x4, PT ;  /* 0x000000040000780c */ /* 0x000fe40003f06070 */
[----:B------:R-:W-:-:S11]  /*09e0*/  LOP3.LUT R27, R25, 0x3, RZ, 0xc0, !PT ;  /* 0x00000003191b7812 */ /* 0x000fd600078ec0ff */
[----:B------:R-:W-:Y:S05]  /*09f0*/  @!P0 BRA `(.L_x_10) ;  /* 0x0000000400088947 */ /* 0x000fea0003800000 */
        /* <DEDUP_REMOVED lines=12> */
[----:B------:R0:W1:Y:S01]  /*0ac0*/  LDC.64 R8, c[0x4][R26] ;  /* 0x010000001a087b82 */ /* 0x0000620000000a00 */
[----:B--2---:R-:W-:Y:S01]  /*0ad0*/  IMAD.U32 R4, RZ, RZ, UR4 ;  /* 0x00000004ff047e24 */ /* 0x004fe2000f8e00ff */
[----:B------:R-:W-:Y:S01]  /*0ae0*/  MOV R5, UR5 ;  /* 0x0000000500057c02 */ /* 0x000fe20008000f00 */
[----:B------:R-:W-:Y:S01]  /*0af0*/  IMAD.MOV.U32 R6, RZ, RZ, R22 ;  /* 0x000000ffff067224 */ /* 0x000fe200078e0016 */
[----:B------:R-:W-:Y:S01]  /*0b00*/  MOV R7, R2 ;  /* 0x0000000200077202 */ /* 0x000fe20000000f00 */
[----:B-1-3--:R0:W-:Y:S06]  /*0b10*/  STL.128 [R1], R16 ;  /* 0x0000001001007387 */ /* 0x00a1ec0000100c00 */
[----:B------:R-:W-:-:S07]  /*0b20*/  LEPC R20, `(.L_x_11) ;  /* 0x000000001014794e */ /* 0x000fce0000000000 */
[----:B0-----:R-:W-:Y:S05]  /*0b30*/  CALL.ABS.NOINC R8 ;  /* 0x0000000008007343 */ /* 0x001fea0003c00000 */
.L_x_11:
        /* <DEDUP_REMOVED lines=15> */
.L_x_12:
        /* <DEDUP_REMOVED lines=15> */
.L_x_13:
        /* <DEDUP_REMOVED lines=15> */
.L_x_14:
[----:B------:R-:W-:-:S07]  /*0e10*/  VIADD R23, R23, 0x4 ;  /* 0x0000000417177836 */ /* 0x000fce0000000000 */
.L_x_10:
[----:B------:R-:W-:-:S13]  /*0e20*/  ISETP.NE.AND P0, PT, R27, RZ, PT ;  /* 0x000000ff1b00720c */ /* 0x000fda0003f05270 */
[----:B------:R-:W-:Y:S05]  /*0e30*/  @!P0 EXIT ;  /* 0x000000000000894d */ /* 0x000fea0003800000 */
[----:B------:R-:W-:-:S13]  /*0e40*/  ISETP.NE.AND P0, PT, R27, 0x1, PT ;  /* 0x000000011b00780c */ /* 0x000fda0003f05270 */
[----:B------:R-:W-:Y:S05]  /*0e50*/  @!P0 BRA `(.L_x_15) ;  /* 0x0000000000908947 */ /* 0x000fea0003800000 */
[----:B------:R-:W0:Y:S01]  /*0e60*/  LDC.64 R30, c[0x0][0x388] ;  /* 0x0000e200ff1e7b82 */ /* 0x000e220000000a00 */
[----:B------:R-:W-:Y:S01]  /*0e70*/  IADD3 R16, PT, PT, R24, R23, RZ ;  /* 0x0000001718107210 */ /* 0x000fe20007ffe0ff */
[----:B------:R-:W1:Y:S06]  /*0e80*/  LDCU.64 UR4, c[0x4][0x8] ;  /* 0x01000100ff0477ac */ /* 0x000e6c0008000a00 */
[----:B------:R-:W2:Y:S01]  /*0e90*/  LDC.64 R28, c[0x0][0x380] ;  /* 0x0000e000ff1c7b82 */ /* 0x000ea20000000a00 */
[----:B0-----:R-:W-:-:S05]  /*0ea0*/  IMAD.WIDE R30, R16, 0x4, R30 ;  /* 0x00000004101e7825 */ /* 0x001fca00078e021e */
[----:B------:R-:W3:Y:S01]  /*0eb0*/  LDG.E R19, desc[UR36][R30.64] ;  /* 0x000000241e137981 */ /* 0x000ee2000c1e1900 */
[----:B--2---:R-:W-:-:S04]  /*0ec0*/  IMAD.WIDE R28, R16, 0x4, R28 ;  /* 0x00000004101c7825 */ /* 0x004fc800078e021c */
[----:B---3--:R-:W-:-:S05]  /*0ed0*/  IMAD R19, R19, R19, RZ ;  /* 0x0000001313137224 */ /* 0x008fca00078e02ff */
[----:B------:R0:W-:Y:S04]  /*0ee0*/  STG.E desc[UR36][R28.64], R19 ;  /* 0x000000131c007986 */ /* 0x0001e8000c101924 */
[----:B------:R-:W2:Y:S01]  /*0ef0*/  LDG.E R17, desc[UR36][R30.64] ;  /* 0x000000241e117981 */ /* 0x000ea2000c1e1900 */
[----:B------:R-:W-:Y:S01]  /*0f00*/  IMAD.MOV.U32 R18, RZ, RZ, R16 ;  /* 0x000000ffff127224 */ /* 0x000fe200078e0010 */
[----:B------:R-:W-:Y:S01]  /*0f10*/  MOV R26, 0x0 ;  /* 0x00000000001a7802 */ /* 0x000fe20000000f00 */
[----:B-1----:R-:W-:Y:S01]  /*0f20*/  IMAD.U32 R5, RZ, RZ, UR5 ;  /* 0x00000005ff057e24 */ /* 0x002fe2000f8e00ff */
[----:B------:R-:W-:Y:S01]  /*0f30*/  MOV R4, UR4 ;  /* 0x0000000400047c02 */ /* 0x000fe20008000f00 */
[----:B------:R-:W-:Y:S01]  /*0f40*/  IMAD.MOV.U32 R7, RZ, RZ, R2 ;  /* 0x000000ffff077224 */ /* 0x000fe200078e0002 */
[----:B------:R0:W1:Y:S01]  /*0f50*/  LDC.64 R8, c[0x4][R26] ;  /* 0x010000001a087b82 */ /* 0x0000620000000a00 */
[----:B------:R-:W-:Y:S01]  /*0f60*/  MOV R6, R22 ;  /* 0x0000001600067202 */ /* 0x000fe20000000f00 */
[----:B-12---:R0:W-:Y:S06]  /*0f70*/  STL.128 [R1], R16 ;  /* 0x0000001001007387 */ /* 0x0061ec0000100c00 */
[----:B------:R-:W-:-:S07]  /*0f80*/  LEPC R20, `(.L_x_16) ;  /* 0x000000001014794e */ /* 0x000fce0000000000 */
[----:B0-----:R-:W-:Y:S05]  /*0f90*/  CALL.ABS.NOINC R8 ;  /* 0x0000000008007343 */ /* 0x001fea0003c00000 */
.L_x_16:
[----:B------:R-:W2:Y:S01]  /*0fa0*/  LDG.E R19, desc[UR36][R30.64+0x4] ;  /* 0x000004241e137981 */ /* 0x000ea2000c1e1900 */
[----:B------:R-:W-:Y:S01]  /*0fb0*/  IADD3 R16, PT, PT, R16, 0x1, RZ ;  /* 0x0000000110107810 */ /* 0x000fe20007ffe0ff */
[----:B------:R-:W0:Y:S01]  /*0fc0*/  LDCU.64 UR4, c[0x4][0x8] ;  /* 0x01000100ff0477ac */ /* 0x000e220008000a00 */
[----:B--2---:R-:W-:-:S05]  /*0fd0*/  IMAD R19, R19, R19, RZ ;  /* 0x0000001313137224 */ /* 0x004fca00078e02ff */
[----:B------:R1:W-:Y:S04]  /*0fe0*/  STG.E desc[UR36][R28.64+0x4], R19 ;  /* 0x000004131c007986 */ /* 0x0003e8000c101924 */
[----:B------:R-:W2:Y:S01]  /*0ff0*/  LDG.E R17, desc[UR36][R30.64+0x4] ;  /* 0x000004241e117981 */ /* 0x000ea2000c1e1900 */
[----:B------:R-:W-:Y:S01]  /*1000*/  IMAD.MOV.U32 R18, RZ, RZ, R16 ;  /* 0x000000ffff127224 */ /* 0x000fe200078e0010 */
[----:B------:R-:W3:Y:S01]  /*1010*/  LDC.64 R26, c[0x4][R26] ;  /* 0x010000001a1a7b82 */ /* 0x000ee20000000a00 */
[----:B0-----:R-:W-:Y:S01]  /*1020*/  MOV R4, UR4 ;  /* 0x0000000400047c02 */ /* 0x001fe20008000f00 */
[----:B------:R-:W-:Y:S01]  /*1030*/  IMAD.U32 R5, RZ, RZ, UR5 ;  /* 0x00000005ff057e24 */ /* 0x000fe2000f8e00ff */
[----:B------:R-:W-:Y:S01]  /*1040*/  MOV R6, R22 ;  /* 0x0000001600067202 */ /* 0x000fe20000000f00 */
[----:B------:R-:W-:Y:S01]  /*1050*/  IMAD.MOV.U32 R7, RZ, RZ, R2 ;  /* 0x000000ffff077224 */ /* 0x000fe200078e0002 */
[----:B--23--:R1:W-:Y:S06]  /*1060*/  STL.128 [R1], R16 ;  /* 0x0000001001007387 */ /* 0x00c3ec0000100c00 */
[----:B------:R-:W-:-:S07]  /*1070*/  LEPC R20, `(.L_x_17) ;  /* 0x000000001014794e */ /* 0x000fce0000000000 */
[----:B-1----:R-:W-:Y:S05]  /*1080*/  CALL.ABS.NOINC R26 ;  /* 0x000000001a007343 */ /* 0x002fea0003c00000 */
.L_x_17:
[----:B------:R-:W-:-:S07]  /*1090*/  IADD3 R23, PT, PT, R23, 0x2, RZ ;  /* 0x0000000217177810 */ /* 0x000fce0007ffe0ff */
.L_x_15:
[----:B------:R-:W-:-:S04]  /*10a0*/  LOP3.LUT R25, R25, 0x1, RZ, 0xc0, !PT ;  /* 0x0000000119197812 */ /* 0x000fc800078ec0ff */
[----:B------:R-:W-:-:S13]  /*10b0*/  ISETP.NE.U32.AND P0, PT, R25, 0x1, PT ;  /* 0x000000011900780c */ /* 0x000fda0003f05070 */
[----:B------:R-:W-:Y:S05]  /*10c0*/  @P0 EXIT ;  /* 0x000000000000094d */ /* 0x000fea0003800000 */
        /* <DEDUP_REMOVED lines=20> */
.L_x_18:
[----:B------:R-:W-:Y:S05]  /*1210*/  EXIT ;  /* 0x000000000000794d */ /* 0x000fea0003800000 */
.L_x_19:
[----:B------:R-:W-:-:S00]  /*1220*/  BRA `(.L_x_19) ;  /* 0xfffffffc00fc7947 */ /* 0x000fc0000383ffff */
[----:B------:R-:W-:-:S00]  /*1230*/  NOP ;  /* 0x0000000000007918 */ /* 0x000fc00000000000 */
        /* <DEDUP_REMOVED lines=12> */
.L_x_20:


//--------------------- .nv.global.init           --------------------------
	.section	.nv.global.init,"aw",@progbits
.nv.global.init:
	.type		$str,@object
	.size		$str,(.L_0 - $str)
$str:
        /*0000*/ 	.byte	0x41, 0x5b, 0x25, 0x64, 0x5d, 0x3a, 0x20, 0x25, 0x64, 0x20, 0x26, 0x20, 0x43, 0x5b, 0x25, 0x64
        /*0010*/ 	.byte	0x5d, 0x3a, 0x20, 0x25, 0x64, 0x0a, 0x00
.L_0:


//--------------------- .nv.shared.reserved.0     --------------------------
	.section	.nv.shared.reserved.0,"aw",@nobits
	.weak		__nv_reservedSMEM_offset_0_alias
	.size		__nv_reservedSMEM_offset_0_alias, 0, 64
	.other		__nv_reservedSMEM_offset_0_alias,@"STO_CUDA_RESERVED_SHARED STV_DEFAULT"
__nv_reservedSMEM_offset_0_alias:
	.zero		0
	.zero		64


//--------------------- .nv.constant0._Z5powerPiPKiS1_ --------------------------
	.section	.nv.constant0._Z5powerPiPKiS1_,"a",@progbits
	.sectionflags	@""
	.align	4
.nv.constant0._Z5powerPiPKiS1_:
	.zero		920


//--------------------- SYMBOLS --------------------------

	.type		.nv.reservedSmem.offset0,@object
	.size		.nv.reservedSmem.offset0,0x4
	.type		vprintf,@function
